	.headerflags	@"EF_CUDA_TEXMODE_UNIFIED EF_CUDA_64BIT_ADDRESS EF_CUDA_ACCELERATORS EF_CUDA_SM90 EF_CUDA_VIRTUAL_SM(EF_CUDA_SM90)"
	.elftype	@"ET_EXEC"


//--------------------- .nv.info                  --------------------------
	.section	.nv.info,"",@"SHT_CUDA_INFO"
	.align	4


	//----- nvinfo : EIATTR_REGCOUNT
	.align		4
        /*0000*/ 	.byte	0x04, 0x2f
        /*0002*/ 	.short	(.L_1 - .L_0)
	.align		4
.L_0:
        /*0004*/ 	.word	index@(triton_poi_fused_constant_pad_nd_0)
        /*0008*/ 	.word	0x0000000c


	//----- nvinfo : EIATTR_MIN_STACK_SIZE
	.align		4
.L_1:
        /*000c*/ 	.byte	0x04, 0x12
        /*000e*/ 	.short	(.L_3 - .L_2)
	.align		4
.L_2:
        /*0010*/ 	.word	index@(triton_poi_fused_constant_pad_nd_0)
        /*0014*/ 	.word	0x00000000


	//----- nvinfo : EIATTR_FRAME_SIZE
	.align		4
.L_3:
        /*0018*/ 	.byte	0x04, 0x11
        /*001a*/ 	.short	(.L_5 - .L_4)
	.align		4
.L_4:
        /*001c*/ 	.word	index@(triton_poi_fused_constant_pad_nd_0)
        /*0020*/ 	.word	0x00000000


	//----- nvinfo : EIATTR_MIN_STACK_SIZE
	.align		4
.L_5:
        /*0024*/ 	.byte	0x04, 0x12
        /*0026*/ 	.short	(.L_7 - .L_6)
	.align		4
.L_6:
        /*0028*/ 	.word	index@(triton_poi_fused_constant_pad_nd_0)
        /*002c*/ 	.word	0x00000000
.L_7:


//--------------------- .nv.info.triton_poi_fused_constant_pad_nd_0 --------------------------
	.section	.nv.info.triton_poi_fused_constant_pad_nd_0,"",@"SHT_CUDA_INFO"
	.sectionflags	@""
	.align	4


	//----- nvinfo : EIATTR_CUDA_API_VERSION
	.align		4
        /*0000*/ 	.byte	0x04, 0x37
        /*0002*/ 	.short	(.L_9 - .L_8)
.L_8:
        /*0004*/ 	.word	0x0000007c


	//----- nvinfo : EIATTR_KPARAM_INFO
	.align		4
.L_9:
        /*0008*/ 	.byte	0x04, 0x17
        /*000a*/ 	.short	(.L_11 - .L_10)
.L_10:
        /*000c*/ 	.word	0x00000000
        /*0010*/ 	.short	0x0002
        /*0012*/ 	.short	0x0010
        /*0014*/ 	.byte	0x00, 0xf0, 0x11, 0x00


	//----- nvinfo : EIATTR_KPARAM_INFO
	.align		4
.L_11:
        /*0018*/ 	.byte	0x04, 0x17
        /*001a*/ 	.short	(.L_13 - .L_12)
.L_12:
        /*001c*/ 	.word	0x00000000
        /*0020*/ 	.short	0x0001
        /*0022*/ 	.short	0x0008
        /*0024*/ 	.byte	0x00, 0xf4, 0x21, 0x00


	//----- nvinfo : EIATTR_KPARAM_INFO
	.align		4
.L_13:
        /*0028*/ 	.byte	0x04, 0x17
        /*002a*/ 	.short	(.L_15 - .L_14)
.L_14:
        /*002c*/ 	.word	0x00000000
        /*0030*/ 	.short	0x0000
        /*0032*/ 	.short	0x0000
        /*0034*/ 	.byte	0x00, 0xf4, 0x21, 0x00


	//----- nvinfo : EIATTR_SPARSE_MMA_MASK
	.align		4
.L_15:
        /*0038*/ 	.byte	0x03, 0x50
        /*003a*/ 	.short	0x0000


	//----- nvinfo : EIATTR_MAXREG_COUNT
	.align		4
        /*003c*/ 	.byte	0x03, 0x1b
        /*003e*/ 	.short	0x00ff


	//----- nvinfo : EIATTR_EXIT_INSTR_OFFSETS
	.align		4
        /*0040*/ 	.byte	0x04, 0x1c
        /*0042*/ 	.short	(.L_17 - .L_16)


	//   ....[0]....
.L_16:
        /*0044*/ 	.word	0x00000280


	//   ....[1]....
        /*0048*/ 	.word	0x000002a0


	//----- nvinfo : EIATTR_REQNTID
	.align		4
.L_17:
        /*004c*/ 	.byte	0x04, 0x10
        /*004e*/ 	.short	(.L_19 - .L_18)
.L_18:
        /*0050*/ 	.word	0x00000080
        /*0054*/ 	.word	0x00000001
        /*0058*/ 	.word	0x00000001


	//----- nvinfo : EIATTR_CBANK_PARAM_SIZE
	.align		4
.L_19:
        /*005c*/ 	.byte	0x03, 0x19
        /*005e*/ 	.short	0x0014


	//----- nvinfo : EIATTR_PARAM_CBANK
	.align		4
        /*0060*/ 	.byte	0x04, 0x0a
        /*0062*/ 	.short	(.L_21 - .L_20)
	.align		4
.L_20:
        /*0064*/ 	.word	index@(.nv.constant0.triton_poi_fused_constant_pad_nd_0)
        /*0068*/ 	.short	0x0210
        /*006a*/ 	.short	0x0014


	//----- nvinfo : EIATTR_SW_WAR
	.align		4
.L_21:
        /*006c*/ 	.byte	0x04, 0x36
        /*006e*/ 	.short	(.L_23 - .L_22)
.L_22:
        /*0070*/ 	.word	0x00000008
.L_23:


//--------------------- .nv.callgraph             --------------------------
	.section	.nv.callgraph,"",@"SHT_CUDA_CALLGRAPH"
	.align	4
	.sectionentsize	8
	.align		4
        /*0000*/ 	.word	0x00000000
	.align		4
        /*0004*/ 	.word	0xffffffff
	.align		4
        /*0008*/ 	.word	0x00000000
	.align		4
        /*000c*/ 	.word	0xfffffffe
	.align		4
        /*0010*/ 	.word	0x00000000
	.align		4
        /*0014*/ 	.word	0xfffffffd
	.align		4
        /*0018*/ 	.word	0x00000000
	.align		4
        /*001c*/ 	.word	0xfffffffc


//--------------------- .text.triton_poi_fused_constant_pad_nd_0 --------------------------
	.section	.text.triton_poi_fused_constant_pad_nd_0,"ax",@progbits
	.align	128
        .global         triton_poi_fused_constant_pad_nd_0
        .type           triton_poi_fused_constant_pad_nd_0,@function
        .size           triton_poi_fused_constant_pad_nd_0,(.L_x_1 - triton_poi_fused_constant_pad_nd_0)
        .other          triton_poi_fused_constant_pad_nd_0,@"STO_CUDA_ENTRY STV_DEFAULT"
triton_poi_fused_constant_pad_nd_0:
.text.triton_poi_fused_constant_pad_nd_0:
[----:B------:R-:W0:Y:S02]  /*0000*/  LDC R1, c[0x0][0x28] ;  /* 0x00000a00ff017b82 */ /* 0x000e240000000800 */
[----:B------:R-:W1:Y:S01]  /*0010*/  S2R R0, SR_TID.X ;  /* 0x0000000000007919 */ /* 0x000e620000002100 */
[----:B------:R-:W-:Y:S01]  /*0020*/  ULDC.64 UR4, c[0x0][0x210] ;  /* 0x0000840000047ab9 */ /* 0x000fe20000000a00 */
[----:B------:R-:W-:Y:S01]  /*0030*/  CS2R R8, SRZ ;  /* 0x0000000000087805 */ /* 0x000fe2000001ff00 */
[----:B------:R-:W2:Y:S01]  /*0040*/  S2R R7, SR_CTAID.X ;  /* 0x0000000000077919 */ /* 0x000ea20000002500 */
[----:B-1----:R-:W-:Y:S01]  /*0050*/  IMAD.SHL.U32 R0, R0, 0x2, RZ ;  /* 0x0000000200007824 */ /* 0x002fe200078e00ff */
[----:B--2---:R-:W-:-:S04]  /*0060*/  SHF.R.S32.HI R2, RZ, 0x17, R7 ;  /* 0x00000017ff027819 */ /* 0x004fc80000011407 */
[----:B------:R-:W-:Y:S02]  /*0070*/  LOP3.LUT R0, R0, 0xfe, RZ, 0xc0, !PT ;  /* 0x000000fe00007812 */ /* 0x000fe400078ec0ff */
[----:B------:R-:W-:-:S03]  /*0080*/  SGXT R2, R2, 0x1 ;  /* 0x000000010202781a */ /* 0x000fc60000000200 */
[----:B------:R-:W-:-:S05]  /*0090*/  IMAD R7, R7, 0x100, R0 ;  /* 0x0000010007077824 */ /* 0x000fca00078e0200 */
[CC--:B------:R-:W-:Y:S02]  /*00a0*/  LEA.HI R0, R2.reuse, R7.reuse, RZ, 0x3 ;  /* 0x0000000702007211 */ /* 0x0c0fe400078f18ff */
[----:B------:R-:W-:Y:S02]  /*00b0*/  LEA.HI R2, R2, R7, RZ, 0x6 ;  /* 0x0000000702027211 */ /* 0x000fe400078f30ff */
[----:B------:R-:W-:Y:S02]  /*00c0*/  SHF.R.S32.HI R3, RZ, 0x3, R0 ;  /* 0x00000003ff037819 */ /* 0x000fe40000011400 */
[----:B------:R-:W-:Y:S02]  /*00d0*/  LOP3.LUT R0, R0, 0xfffffff8, RZ, 0xc0, !PT ;  /* 0xfffffff800007812 */ /* 0x000fe400078ec0ff */
[----:B------:R-:W-:Y:S02]  /*00e0*/  LEA.HI R4, R3, R3, RZ, 0x3 ;  /* 0x0000000303047211 */ /* 0x000fe400078f18ff */
[----:B------:R-:W-:Y:S01]  /*00f0*/  SHF.R.S32.HI R2, RZ, 0x6, R2 ;  /* 0x00000006ff027819 */ /* 0x000fe20000011402 */
[----:B------:R-:W-:Y:S01]  /*0100*/  IMAD.IADD R0, R7, 0x1, -R0 ;  /* 0x0000000107007824 */ /* 0x000fe200078e0a00 */
[----:B------:R-:W-:-:S03]  /*0110*/  LOP3.LUT R4, R4, 0xfffffff8, RZ, 0xc0, !PT ;  /* 0xfffffff804047812 */ /* 0x000fc600078ec0ff */
[----:B------:R-:W-:Y:S02]  /*0120*/  IMAD.SHL.U32 R2, R2, 0x10, RZ ;  /* 0x0000001002027824 */ /* 0x000fe400078e00ff */
[----:B------:R-:W-:Y:S02]  /*0130*/  IMAD.IADD R4, R3, 0x1, -R4 ;  /* 0x0000000103047824 */ /* 0x000fe400078e0a04 */
[----:B------:R-:W-:Y:S02]  /*0140*/  VIADD R3, R0, 0xfffffffe ;  /* 0xfffffffe00037836 */ /* 0x000fe40000000000 */
[C---:B------:R-:W-:Y:S02]  /*0150*/  VIADD R6, R4.reuse, 0xfffffffe ;  /* 0xfffffffe04067836 */ /* 0x040fe40000000000 */
[----:B------:R-:W-:Y:S01]  /*0160*/  IMAD.SHL.U32 R5, R4, 0x4, RZ ;  /* 0x0000000404057824 */ /* 0x000fe200078e00ff */
[----:B------:R-:W-:Y:S02]  /*0170*/  SHF.R.S32.HI R4, RZ, 0x1f, R2 ;  /* 0x0000001fff047819 */ /* 0x000fe40000011402 */
[----:B------:R-:W-:-:S02]  /*0180*/  LOP3.LUT R3, R6, R3, RZ, 0xfc, !PT ;  /* 0x0000000306037212 */ /* 0x000fc400078efcff */
[----:B------:R-:W-:Y:S02]  /*0190*/  IADD3 R2, P1, P2, R5, R0, R2 ;  /* 0x0000000005027210 */ /* 0x000fe40007a3e002 */
[----:B------:R-:W-:Y:S02]  /*01a0*/  ISETP.GE.U32.AND P0, PT, R3, 0x4, PT ;  /* 0x000000040300780c */ /* 0x000fe40003f06070 */
[----:B------:R-:W-:Y:S02]  /*01b0*/  SHF.R.S32.HI R0, RZ, 0x1f, R0 ;  /* 0x0000001fff007819 */ /* 0x000fe40000011400 */
[----:B------:R-:W-:Y:S02]  /*01c0*/  SHF.R.S32.HI R5, RZ, 0x1f, R5 ;  /* 0x0000001fff057819 */ /* 0x000fe40000011405 */
[----:B------:R-:W-:Y:S02]  /*01d0*/  ISETP.LT.AND P0, PT, R7, 0x400, !P0 ;  /* 0x000004000700780c */ /* 0x000fe40004701270 */
[----:B------:R-:W-:-:S02]  /*01e0*/  IADD3.X R5, R5, R0, R4, P1, P2 ;  /* 0x0000000005057210 */ /* 0x000fc40000fe4404 */
[----:B------:R-:W-:-:S04]  /*01f0*/  LEA R4, P1, R2, UR4, 0x2 ;  /* 0x0000000402047c11 */ /* 0x000fc8000f8210ff */
[----:B------:R-:W-:Y:S01]  /*0200*/  LEA.HI.X R5, R2, UR5, R5, 0x2, P1 ;  /* 0x0000000502057c11 */ /* 0x000fe200088f1405 */
[----:B------:R-:W-:Y:S01]  /*0210*/  ULDC.64 UR4, c[0x0][0x208] ;  /* 0x0000820000047ab9 */ /* 0x000fe20000000a00 */
[----:B------:R-:W1:Y:S03]  /*0220*/  LDC.64 R2, c[0x0][0x218] ;  /* 0x00008600ff027b82 */ /* 0x000e660000000a00 */
[----:B------:R-:W2:Y:S01]  /*0230*/  @P0 LDG.E.64 R8, desc[UR4][R4.64+-0x28] ;  /* 0xffffd80404080981 */ /* 0x000ea2000c1e1b00 */
[C---:B------:R-:W-:Y:S01]  /*0240*/  ISETP.GE.AND P1, PT, R7.reuse, 0x400, PT ;  /* 0x000004000700780c */ /* 0x040fe20003f26270 */
[----:B-1----:R-:W-:Y:S01]  /*0250*/  IMAD.WIDE R2, R7, 0x4, R2 ;  /* 0x0000000407027825 */ /* 0x002fe200078e0202 */
[----:B--2---:R-:W-:Y:S02]  /*0260*/  SEL R8, R8, RZ, P0 ;  /* 0x000000ff08087207 */ /* 0x004fe40000000000 */
[----:B------:R-:W-:-:S09]  /*0270*/  SEL R9, R9, RZ, P0 ;  /* 0x000000ff09097207 */ /* 0x000fd20000000000 */
[----:B------:R-:W-:Y:S05]  /*0280*/  @P1 EXIT ;  /* 0x000000000000194d */ /* 0x000fea0003800000 */
[----:B------:R-:W-:Y:S01]  /*0290*/  STG.E.64 desc[UR4][R2.64], R8 ;  /* 0x0000000802007986 */ /* 0x000fe2000c101b04 */
[----:B------:R-:W-:Y:S05]  /*02a0*/  EXIT ;  /* 0x000000000000794d */ /* 0x000fea0003800000 */
.L_x_0:
[----:B------:R-:W-:-:S00]  /*02b0*/  BRA `(.L_x_0) ;  /* 0xfffffffc00fc7947 */ /* 0x000fc0000383ffff */
[----:B------:R-:W-:-:S00]  /*02c0*/  NOP ;  /* 0x0000000000007918 */ /* 0x000fc00000000000 */
        /* <DEDUP_REMOVED lines=11> */
.L_x_1:


//--------------------- .nv.constant0.triton_poi_fused_constant_pad_nd_0 --------------------------
	.section	.nv.constant0.triton_poi_fused_constant_pad_nd_0,"a",@progbits
	.sectionflags	@""
	.align	4
.nv.constant0.triton_poi_fused_constant_pad_nd_0:
	.zero		548
